	.headerflags	@"EF_CUDA_TEXMODE_UNIFIED EF_CUDA_64BIT_ADDRESS EF_CUDA_ACCELERATORS EF_CUDA_SM90 EF_CUDA_VIRTUAL_SM(EF_CUDA_SM90)"
	.elftype	@"ET_EXEC"


//--------------------- .nv.info                  --------------------------
	.section	.nv.info,"",@"SHT_CUDA_INFO"
	.align	4


	//----- nvinfo : EIATTR_REGCOUNT
	.align		4
        /*0000*/ 	.byte	0x04, 0x2f
        /*0002*/ 	.short	(.L_3 - .L_2)
	.align		4
.L_2:
        /*0004*/ 	.word	index@(triton_poi_fused__native_batch_norm_legit_no_training__prelu_kernel_22)
        /*0008*/ 	.word	0x00000020


	//----- nvinfo : EIATTR_MIN_STACK_SIZE
	.align		4
.L_3:
        /*000c*/ 	.byte	0x04, 0x12
        /*000e*/ 	.short	(.L_5 - .L_4)
	.align		4
.L_4:
        /*0010*/ 	.word	index@(triton_poi_fused__native_batch_norm_legit_no_training__prelu_kernel_22)
        /*0014*/ 	.word	0x00000000


	//----- nvinfo : EIATTR_FRAME_SIZE
	.align		4
.L_5:
        /*0018*/ 	.byte	0x04, 0x11
        /*001a*/ 	.short	(.L_7 - .L_6)
	.align		4
.L_6:
        /*001c*/ 	.word	index@(triton_poi_fused__native_batch_norm_legit_no_training__prelu_kernel_22)
        /*0020*/ 	.word	0x00000000


	//----- nvinfo : EIATTR_MIN_STACK_SIZE
	.align		4
.L_7:
        /*0024*/ 	.byte	0x04, 0x12
        /*0026*/ 	.short	(.L_9 - .L_8)
	.align		4
.L_8:
        /*0028*/ 	.word	index@(triton_poi_fused__native_batch_norm_legit_no_training__prelu_kernel_22)
        /*002c*/ 	.word	0x00000000
.L_9:


//--------------------- .nv.info.triton_poi_fused__native_batch_norm_legit_no_training__prelu_kernel_22 --------------------------
	.section	.nv.info.triton_poi_fused__native_batch_norm_legit_no_training__prelu_kernel_22,"",@"SHT_CUDA_INFO"
	.sectionflags	@""
	.align	4


	//----- nvinfo : EIATTR_CUDA_API_VERSION
	.align		4
        /*0000*/ 	.byte	0x04, 0x37
        /*0002*/ 	.short	(.L_11 - .L_10)
.L_10:
        /*0004*/ 	.word	0x0000007c


	//----- nvinfo : EIATTR_KPARAM_INFO
	.align		4
.L_11:
        /*0008*/ 	.byte	0x04, 0x17
        /*000a*/ 	.short	(.L_13 - .L_12)
.L_12:
        /*000c*/ 	.word	0x00000000
        /*0010*/ 	.short	0x0008
        /*0012*/ 	.short	0x003c
        /*0014*/ 	.byte	0x00, 0xf0, 0x11, 0x00


	//----- nvinfo : EIATTR_KPARAM_INFO
	.align		4
.L_13:
        /*0018*/ 	.byte	0x04, 0x17
        /*001a*/ 	.short	(.L_15 - .L_14)
.L_14:
        /*001c*/ 	.word	0x00000000
        /*0020*/ 	.short	0x0007
        /*0022*/ 	.short	0x0038
        /*0024*/ 	.byte	0x00, 0xf0, 0x11, 0x00


	//----- nvinfo : EIATTR_KPARAM_INFO
	.align		4
.L_15:
        /*0028*/ 	.byte	0x04, 0x17
        /*002a*/ 	.short	(.L_17 - .L_16)
.L_16:
        /*002c*/ 	.word	0x00000000
        /*0030*/ 	.short	0x0006
        /*0032*/ 	.short	0x0030
        /*0034*/ 	.byte	0x00, 0xf4, 0x21, 0x00


	//----- nvinfo : EIATTR_KPARAM_INFO
	.align		4
.L_17:
        /*0038*/ 	.byte	0x04, 0x17
        /*003a*/ 	.short	(.L_19 - .L_18)
.L_18:
        /*003c*/ 	.word	0x00000000
        /*0040*/ 	.short	0x0005
        /*0042*/ 	.short	0x0028
        /*0044*/ 	.byte	0x00, 0xf4, 0x21, 0x00


	//----- nvinfo : EIATTR_KPARAM_INFO
	.align		4
.L_19:
        /*0048*/ 	.byte	0x04, 0x17
        /*004a*/ 	.short	(.L_21 - .L_20)
.L_20:
        /*004c*/ 	.word	0x00000000
        /*0050*/ 	.short	0x0004
        /*0052*/ 	.short	0x0020
        /*0054*/ 	.byte	0x00, 0xf4, 0x21, 0x00


	//----- nvinfo : EIATTR_KPARAM_INFO
	.align		4
.L_21:
        /*0058*/ 	.byte	0x04, 0x17
        /*005a*/ 	.short	(.L_23 - .L_22)
.L_22:
        /*005c*/ 	.word	0x00000000
        /*0060*/ 	.short	0x0003
        /*0062*/ 	.short	0x0018
        /*0064*/ 	.byte	0x00, 0xf4, 0x21, 0x00


	//----- nvinfo : EIATTR_KPARAM_INFO
	.align		4
.L_23:
        /*0068*/ 	.byte	0x04, 0x17
        /*006a*/ 	.short	(.L_25 - .L_24)
.L_24:
        /*006c*/ 	.word	0x00000000
        /*0070*/ 	.short	0x0002
        /*0072*/ 	.short	0x0010
        /*0074*/ 	.byte	0x00, 0xf4, 0x21, 0x00


	//----- nvinfo : EIATTR_KPARAM_INFO
	.align		4
.L_25:
        /*0078*/ 	.byte	0x04, 0x17
        /*007a*/ 	.short	(.L_27 - .L_26)
.L_26:
        /*007c*/ 	.word	0x00000000
        /*0080*/ 	.short	0x0001
        /*0082*/ 	.short	0x0008
        /*0084*/ 	.byte	0x00, 0xf4, 0x21, 0x00


	//----- nvinfo : EIATTR_KPARAM_INFO
	.align		4
.L_27:
        /*0088*/ 	.byte	0x04, 0x17
        /*008a*/ 	.short	(.L_29 - .L_28)
.L_28:
        /*008c*/ 	.word	0x00000000
        /*0090*/ 	.short	0x0000
        /*0092*/ 	.short	0x0000
        /*0094*/ 	.byte	0x00, 0xf4, 0x21, 0x00


	//----- nvinfo : EIATTR_SPARSE_MMA_MASK
	.align		4
.L_29:
        /*0098*/ 	.byte	0x03, 0x50
        /*009a*/ 	.short	0x0000


	//----- nvinfo : EIATTR_MAXREG_COUNT
	.align		4
        /*009c*/ 	.byte	0x03, 0x1b
        /*009e*/ 	.short	0x00ff


	//----- nvinfo : EIATTR_EXIT_INSTR_OFFSETS
	.align		4
        /*00a0*/ 	.byte	0x04, 0x1c
        /*00a2*/ 	.short	(.L_31 - .L_30)


	//   ....[0]....
.L_30:
        /*00a4*/ 	.word	0x00000f00


	//   ....[1]....
        /*00a8*/ 	.word	0x00000f50


	//----- nvinfo : EIATTR_REQNTID
	.align		4
.L_31:
        /*00ac*/ 	.byte	0x04, 0x10
        /*00ae*/ 	.short	(.L_33 - .L_32)
.L_32:
        /*00b0*/ 	.word	0x00000100
        /*00b4*/ 	.word	0x00000001
        /*00b8*/ 	.word	0x00000001


	//----- nvinfo : EIATTR_CBANK_PARAM_SIZE
	.align		4
.L_33:
        /*00bc*/ 	.byte	0x03, 0x19
        /*00be*/ 	.short	0x0040


	//----- nvinfo : EIATTR_PARAM_CBANK
	.align		4
        /*00c0*/ 	.byte	0x04, 0x0a
        /*00c2*/ 	.short	(.L_35 - .L_34)
	.align		4
.L_34:
        /*00c4*/ 	.word	index@(.nv.constant0.triton_poi_fused__native_batch_norm_legit_no_training__prelu_kernel_22)
        /*00c8*/ 	.short	0x0210
        /*00ca*/ 	.short	0x0040


	//----- nvinfo : EIATTR_SW_WAR
	.align		4
.L_35:
        /*00cc*/ 	.byte	0x04, 0x36
        /*00ce*/ 	.short	(.L_37 - .L_36)
.L_36:
        /*00d0*/ 	.word	0x00000008
.L_37:


//--------------------- .nv.callgraph             --------------------------
	.section	.nv.callgraph,"",@"SHT_CUDA_CALLGRAPH"
	.align	4
	.sectionentsize	8
	.align		4
        /*0000*/ 	.word	0x00000000
	.align		4
        /*0004*/ 	.word	0xffffffff
	.align		4
        /*0008*/ 	.word	0x00000000
	.align		4
        /*000c*/ 	.word	0xfffffffe
	.align		4
        /*0010*/ 	.word	0x00000000
	.align		4
        /*0014*/ 	.word	0xfffffffd
	.align		4
        /*0018*/ 	.word	0x00000000
	.align		4
        /*001c*/ 	.word	0xfffffffc


//--------------------- .nv.constant4             --------------------------
	.section	.nv.constant4,"a",@progbits
	.align	8
	.align		8
.nv.constant4:
        /*0000*/ 	.dword	_$_str
	.align		8
        /*0008*/ 	.dword	_$_str_$_2


//--------------------- .text.triton_poi_fused__native_batch_norm_legit_no_training__prelu_kernel_22 --------------------------
	.section	.text.triton_poi_fused__native_batch_norm_legit_no_training__prelu_kernel_22,"ax",@progbits
	.sectionflags	@"SHF_BARRIERS=1"
	.align	128
        .global         triton_poi_fused__native_batch_norm_legit_no_training__prelu_kernel_22
        .type           triton_poi_fused__native_batch_norm_legit_no_training__prelu_kernel_22,@function
        .size           triton_poi_fused__native_batch_norm_legit_no_training__prelu_kernel_22,(.L_x_1 - triton_poi_fused__native_batch_norm_legit_no_training__prelu_kernel_22)
        .other          triton_poi_fused__native_batch_norm_legit_no_training__prelu_kernel_22,@"STO_CUDA_ENTRY STV_DEFAULT"
triton_poi_fused__native_batch_norm_legit_no_training__prelu_kernel_22:
.text.triton_poi_fused__native_batch_norm_legit_no_training__prelu_kernel_22:
[----:B------:R-:W0:Y:S01]  /*0000*/  LDC R1, c[0x0][0x28] ;  /* 0x00000a00ff017b82 */ /* 0x000e220000000800 */
[----:B------:R-:W1:Y:S07]  /*0010*/  S2R R0, SR_TID.X ;  /* 0x0000000000007919 */ /* 0x000e6e0000002100 */
[----:B------:R-:W1:Y:S01]  /*0020*/  S2UR UR8, SR_CTAID.X ;  /* 0x00000000000879c3 */ /* 0x000e620000002500 */
[----:B------:R-:W-:Y:S01]  /*0030*/  HFMA2.MMA R3, -RZ, RZ, 0, 1344 ;  /* 0x00006540ff037435 */ /* 0x000fe200000001ff */
[----:B------:R-:W-:Y:S01]  /*0040*/  CS2R R6, SRZ ;  /* 0x0000000000067805 */ /* 0x000fe2000001ff00 */
[----:B------:R-:W2:Y:S01]  /*0050*/  S2R R2, SR_CTAID.Y ;  /* 0x0000000000027919 */ /* 0x000ea20000002600 */
[----:B------:R-:W-:Y:S01]  /*0060*/  CS2R R8, SRZ ;  /* 0x0000000000087805 */ /* 0x000fe2000001ff00 */
[----:B------:R-:W-:-:S03]  /*0070*/  ULDC.64 UR6, c[0x0][0x208] ;  /* 0x0000820000067ab9 */ /* 0x000fc60000000a00 */
[----:B------:R-:W3:Y:S08]  /*0080*/  LDC.64 R26, c[0x0][0x210] ;  /* 0x00008400ff1a7b82 */ /* 0x000ef00000000a00 */
[----:B------:R-:W4:Y:S01]  /*0090*/  LDC.64 R4, c[0x0][0x220] ;  /* 0x00008800ff047b82 */ /* 0x000f220000000a00 */
[----:B-1----:R-:W-:-:S04]  /*00a0*/  PRMT R3, R0, R3, UR8 ;  /* 0x0000000800037e16 */ /* 0x002fc80008000003 */
[----:B------:R-:W-:Y:S01]  /*00b0*/  ISETP.GE.AND P0, PT, R3, 0x83, PT ;  /* 0x000000830300780c */ /* 0x000fe20003f06270 */
[----:B--2---:R-:W-:-:S05]  /*00c0*/  IMAD R18, R2, 0x830, R3 ;  /* 0x0000083002127824 */ /* 0x004fca00078e0203 */
[----:B------:R-:W-:Y:S02]  /*00d0*/  IADD3 R13, R18, 0x83, RZ ;  /* 0x00000083120d7810 */ /* 0x000fe40007ffe0ff */
[----:B------:R-:W-:Y:S02]  /*00e0*/  IADD3 R15, R18, 0x106, RZ ;  /* 0x00000106120f7810 */ /* 0x000fe40007ffe0ff */
[----:B------:R-:W-:Y:S01]  /*00f0*/  IADD3 R17, R18, 0x189, RZ ;  /* 0x0000018912117810 */ /* 0x000fe20007ffe0ff */
[--C-:B---3--:R-:W-:Y:S01]  /*0100*/  IMAD.WIDE R12, R13, 0x4, R26.reuse ;  /* 0x000000040d0c7825 */ /* 0x108fe200078e021a */
[----:B------:R-:W-:Y:S02]  /*0110*/  IADD3 R23, R18, 0x312, RZ ;  /* 0x0000031212177810 */ /* 0x000fe40007ffe0ff */
[----:B------:R-:W-:Y:S01]  /*0120*/  IADD3 R25, R18, 0x395, RZ ;  /* 0x0000039512197810 */ /* 0x000fe20007ffe0ff */
[--C-:B------:R-:W-:Y:S01]  /*0130*/  IMAD.WIDE R14, R15, 0x4, R26.reuse ;  /* 0x000000040f0e7825 */ /* 0x100fe200078e021a */
[----:B------:R-:W-:Y:S01]  /*0140*/  IADD3 R19, R18, 0x28f, RZ ;  /* 0x0000028f12137810 */ /* 0x000fe20007ffe0ff */
[----:B------:R1:W2:Y:S02]  /*0150*/  @!P0 LDG.E.EL R6, desc[UR6][R12.64] ;  /* 0x000000060c068981 */ /* 0x0002a4000c2e1900 */
[----:B------:R-:W-:Y:S01]  /*0160*/  IMAD.WIDE R16, R17, 0x4, R26 ;  /* 0x0000000411107825 */ /* 0x000fe200078e021a */
[----:B------:R-:W-:Y:S01]  /*0170*/  CS2R R10, SRZ ;  /* 0x00000000000a7805 */ /* 0x000fe2000001ff00 */
[----:B------:R3:W5:Y:S01]  /*0180*/  @!P0 LDG.E.EL R7, desc[UR6][R14.64] ;  /* 0x000000060e078981 */ /* 0x000762000c2e1900 */
[----:B------:R-:W-:-:S02]  /*0190*/  MOV R22, RZ ;  /* 0x000000ff00167202 */ /* 0x000fc40000000f00 */
[----:B------:R-:W-:Y:S01]  /*01a0*/  IADD3 R21, R18, 0x20c, RZ ;  /* 0x0000020c12157810 */ /* 0x000fe20007ffe0ff */
[----:B------:R4:W2:Y:S01]  /*01b0*/  @!P0 LDG.E.EL R8, desc[UR6][R16.64] ;  /* 0x0000000610088981 */ /* 0x0008a2000c2e1900 */
[----:B-1----:R-:W-:-:S04]  /*01c0*/  IMAD.WIDE R12, R25, 0x4, R26 ;  /* 0x00000004190c7825 */ /* 0x002fc800078e021a */
[--C-:B---3--:R-:W-:Y:S01]  /*01d0*/  IMAD.WIDE R14, R23, 0x4, R26.reuse ;  /* 0x00000004170e7825 */ /* 0x108fe200078e021a */
[----:B------:R-:W-:Y:S01]  /*01e0*/  IADD3 R23, R18, 0x49b, RZ ;  /* 0x0000049b12177810 */ /* 0x000fe20007ffe0ff */
[----:B------:R1:W3:Y:S02]  /*01f0*/  @!P0 LDG.E.EL R22, desc[UR6][R12.64] ;  /* 0x000000060c168981 */ /* 0x0002e4000c2e1900 */
[--C-:B0---4-:R-:W-:Y:S01]  /*0200*/  IMAD.WIDE R16, R19, 0x4, R26.reuse ;  /* 0x0000000413107825 */ /* 0x111fe200078e021a */
[----:B------:R-:W-:Y:S01]  /*0210*/  CS2R R24, SRZ ;  /* 0x0000000000187805 */ /* 0x000fe2000001ff00 */
[----:B------:R0:W4:Y:S01]  /*0220*/  @!P0 LDG.E.EL R11, desc[UR6][R14.64] ;  /* 0x000000060e0b8981 */ /* 0x000122000c2e1900 */
[----:B------:R-:W-:Y:S01]  /*0230*/  IADD3 R19, R18, 0x418, RZ ;  /* 0x0000041812137810 */ /* 0x000fe20007ffe0ff */
[----:B------:R-:W-:Y:S02]  /*0240*/  IMAD.WIDE R20, R21, 0x4, R26 ;  /* 0x0000000415147825 */ /* 0x000fe400078e021a */
[----:B------:R0:W2:Y:S01]  /*0250*/  @!P0 LDG.E.EL R10, desc[UR6][R16.64] ;  /* 0x00000006100a8981 */ /* 0x0000a2000c2e1900 */
[----:B-1----:R-:W-:Y:S01]  /*0260*/  HFMA2.MMA R12, -RZ, RZ, 0, 0 ;  /* 0x00000000ff0c7435 */ /* 0x002fe200000001ff */
[----:B------:R-:W-:Y:S01]  /*0270*/  IMAD.WIDE R4, R3, 0x4, R4 ;  /* 0x0000000403047825 */ /* 0x000fe200078e0204 */
[----:B------:R-:W-:Y:S01]  /*0280*/  IADD3 R13, R18, 0x51e, RZ ;  /* 0x0000051e120d7810 */ /* 0x000fe20007ffe0ff */
[----:B------:R1:W2:Y:S01]  /*0290*/  @!P0 LDG.E.EL R9, desc[UR6][R20.64] ;  /* 0x0000000614098981 */ /* 0x0002a2000c2e1900 */
[----:B0-----:R-:W-:-:S03]  /*02a0*/  CS2R R14, SRZ ;  /* 0x00000000000e7805 */ /* 0x001fc6000001ff00 */
[----:B------:R0:W2:Y:S01]  /*02b0*/  @!P0 LDG.E.EL R25, desc[UR6][R4.64] ;  /* 0x0000000604198981 */ /* 0x0000a2000c2e1900 */
[----:B------:R-:W-:Y:S01]  /*02c0*/  IMAD.WIDE R16, R23, 0x4, R26 ;  /* 0x0000000417107825 */ /* 0x000fe200078e021a */
[----:B------:R-:W-:-:S03]  /*02d0*/  IADD3 R23, R18, 0x624, RZ ;  /* 0x0000062412177810 */ /* 0x000fc60007ffe0ff */
[--C-:B-1----:R-:W-:Y:S01]  /*02e0*/  IMAD.WIDE R20, R19, 0x4, R26.reuse ;  /* 0x0000000413147825 */ /* 0x102fe200078e021a */
[----:B------:R1:W3:Y:S01]  /*02f0*/  @!P0 LDG.E.EL R15, desc[UR6][R16.64] ;  /* 0x00000006100f8981 */ /* 0x0002e2000c2e1900 */
[----:B------:R-:W-:Y:S02]  /*0300*/  IADD3 R19, R18, 0x5a1, RZ ;  /* 0x000005a112137810 */ /* 0x000fe40007ffe0ff */
[----:B0-----:R-:W-:Y:S01]  /*0310*/  IMAD.WIDE R4, R13, 0x4, R26 ;  /* 0x000000040d047825 */ /* 0x001fe200078e021a */
[----:B------:R0:W3:Y:S01]  /*0320*/  @!P0 LDG.E.EL R12, desc[UR6][R20.64] ;  /* 0x00000006140c8981 */ /* 0x0000e2000c2e1900 */
[----:B------:R-:W-:-:S03]  /*0330*/  MOV R13, RZ ;  /* 0x000000ff000d7202 */ /* 0x000fc60000000f00 */
[----:B------:R0:W3:Y:S01]  /*0340*/  @!P0 LDG.E.EL R14, desc[UR6][R4.64] ;  /* 0x00000006040e8981 */ /* 0x0000e2000c2e1900 */
[----:B-1----:R-:W-:Y:S01]  /*0350*/  HFMA2.MMA R16, -RZ, RZ, 0, 0 ;  /* 0x00000000ff107435 */ /* 0x002fe200000001ff */
[----:B------:R-:W-:Y:S01]  /*0360*/  IADD3 R17, R18, 0x6a7, RZ ;  /* 0x000006a712117810 */ /* 0x000fe20007ffe0ff */
[----:B0-----:R-:W-:-:S04]  /*0370*/  IMAD.WIDE R20, R19, 0x4, R26 ;  /* 0x0000000413147825 */ /* 0x001fc800078e021a */
[----:B------:R-:W-:Y:S01]  /*0380*/  IMAD.WIDE R4, R23, 0x4, R26 ;  /* 0x0000000417047825 */ /* 0x000fe200078e021a */
[----:B------:R0:W3:Y:S01]  /*0390*/  @!P0 LDG.E.EL R13, desc[UR6][R20.64] ;  /* 0x00000006140d8981 */ /* 0x0000e2000c2e1900 */
[----:B------:R-:W-:-:S03]  /*03a0*/  IADD3 R19, R18, 0x72a, RZ ;  /* 0x0000072a12137810 */ /* 0x000fc60007ffe0ff */
[----:B------:R1:W3:Y:S01]  /*03b0*/  @!P0 LDG.E.EL R16, desc[UR6][R4.64] ;  /* 0x0000000604108981 */ /* 0x0002e2000c2e1900 */
[----:B0-----:R-:W-:Y:S01]  /*03c0*/  CS2R R20, SRZ ;  /* 0x0000000000147805 */ /* 0x001fe2000001ff00 */
[----:B-1----:R-:W-:Y:S01]  /*03d0*/  IMAD.WIDE R4, R17, 0x4, R26 ;  /* 0x0000000411047825 */ /* 0x002fe200078e021a */
[----:B------:R-:W-:-:S04]  /*03e0*/  MOV R17, RZ ;  /* 0x000000ff00117202 */ /* 0x000fc80000000f00 */
[----:B------:R0:W3:Y:S02]  /*03f0*/  @!P0 LDG.E.EL R21, desc[UR6][R4.64] ;  /* 0x0000000604158981 */ /* 0x0000e4000c2e1900 */
[----:B0-----:R-:W-:-:S05]  /*0400*/  IMAD.WIDE R4, R19, 0x4, R26 ;  /* 0x0000000413047825 */ /* 0x001fca00078e021a */
[----:B------:R0:W3:Y:S02]  /*0410*/  @!P0 LDG.E.EL R17, desc[UR6][R4.64] ;  /* 0x0000000604118981 */ /* 0x0000e4000c2e1900 */
[----:B0-----:R-:W0:Y:S01]  /*0420*/  LDC.64 R4, c[0x0][0x218] ;  /* 0x00008600ff047b82 */ /* 0x001e220000000a00 */
[----:B------:R-:W-:Y:S01]  /*0430*/  HFMA2.MMA R23, -RZ, RZ, 0, 0 ;  /* 0x00000000ff177435 */ /* 0x000fe200000001ff */
[----:B------:R-:W-:Y:S01]  /*0440*/  IADD3 R19, R18, 0x7ad, RZ ;  /* 0x000007ad12137810 */ /* 0x000fe20007ffe0ff */
[----:B------:R-:W-:-:S04]  /*0450*/  IMAD.WIDE R28, R18, 0x4, R26 ;  /* 0x00000004121c7825 */ /* 0x000fc800078e021a */
[----:B------:R-:W-:Y:S01]  /*0460*/  IMAD.WIDE R26, R19, 0x4, R26 ;  /* 0x00000004131a7825 */ /* 0x000fe200078e021a */
[----:B------:R-:W-:Y:S01]  /*0470*/  CS2R R18, SRZ ;  /* 0x0000000000127805 */ /* 0x000fe2000001ff00 */
[----:B------:R-:W3:Y:S05]  /*0480*/  @!P0 LDG.E.EL R24, desc[UR6][R28.64] ;  /* 0x000000061c188981 */ /* 0x000eea000c2e1900 */
[----:B------:R1:W3:Y:S01]  /*0490*/  @!P0 LDG.E.EL R18, desc[UR6][R26.64] ;  /* 0x000000061a128981 */ /* 0x0002e2000c2e1900 */
[C---:B0-----:R-:W-:Y:S01]  /*04a0*/  IMAD.WIDE R4, R3.reuse, 0x4, R4 ;  /* 0x0000000403047825 */ /* 0x041fe200078e0204 */
[----:B-1----:R-:W0:Y:S04]  /*04b0*/  LDC.64 R26, c[0x0][0x228] ;  /* 0x00008a00ff1a7b82 */ /* 0x002e280000000a00 */
[----:B------:R1:W3:Y:S04]  /*04c0*/  @!P0 LDG.E.EL R23, desc[UR6][R4.64] ;  /* 0x0000000604178981 */ /* 0x0002e8000c2e1900 */
[----:B-1----:R-:W1:Y:S01]  /*04d0*/  LDC.64 R4, c[0x0][0x230] ;  /* 0x00008c00ff047b82 */ /* 0x002e620000000a00 */
[----:B0-----:R-:W-:-:S05]  /*04e0*/  IMAD.WIDE R26, R3, 0x4, R26 ;  /* 0x00000004031a7825 */ /* 0x001fca00078e021a */
[----:B------:R-:W4:Y:S01]  /*04f0*/  @!P0 LDG.E.EL R20, desc[UR6][R26.64] ;  /* 0x000000061a148981 */ /* 0x000f22000c2e1900 */
[----:B-1----:R-:W-:-:S05]  /*0500*/  IMAD.WIDE R4, R3, 0x4, R4 ;  /* 0x0000000403047825 */ /* 0x002fca00078e0204 */
[----:B------:R0:W4:Y:S02]  /*0510*/  @!P0 LDG.E.EL R19, desc[UR6][R4.64] ;  /* 0x0000000604138981 */ /* 0x000124000c2e1900 */
[----:B0-----:R-:W0:Y:S02]  /*0520*/  LDC.64 R4, c[0x0][0x238] ;  /* 0x00008e00ff047b82 */ /* 0x001e240000000a00 */
[----:B0-----:R-:W-:Y:S01]  /*0530*/  IMAD.WIDE R4, R3, 0x4, R4 ;  /* 0x0000000403047825 */ /* 0x001fe200078e0204 */
[----:B------:R-:W-:-:S06]  /*0540*/  MOV R3, RZ ;  /* 0x000000ff00037202 */ /* 0x000fcc0000000f00 */
[----:B------:R0:W4:Y:S01]  /*0550*/  @!P0 LDG.E.EL R3, desc[UR6][R4.64] ;  /* 0x0000000604038981 */ /* 0x000122000c2e1900 */
[----:B------:R-:W-:Y:S01]  /*0560*/  HFMA2.MMA R27, -RZ, RZ, 1.625, 0 ;  /* 0x3e800000ff1b7435 */ /* 0x000fe200000001ff */
[----:B------:R-:W1:Y:S01]  /*0570*/  S2UR UR5, SR_CgaCtaId ;  /* 0x00000000000579c3 */ /* 0x000e620000008800 */
[----:B------:R-:W-:Y:S01]  /*0580*/  UMOV UR4, 0x400 ;  /* 0x0000040000047882 */ /* 0x000fe20000000000 */
[----:B--2---:R-:W-:-:S04]  /*0590*/  FADD R25, R25, 9.9999997473787516356e-06 ;  /* 0x3727c5ac19197421 */ /* 0x004fc80000000000 */
[----:B------:R-:W2:Y:S02]  /*05a0*/  MUFU.SQRT R28, R25 ;  /* 0x00000019001c7308 */ /* 0x000ea40000002000 */
[C---:B--2---:R-:W-:Y:S02]  /*05b0*/  FSETP.GT.AND P0, PT, R28.reuse, 8.50705917302346158658e+37, PT ;  /* 0x7e8000001c00780b */ /* 0x044fe40003f04000 */
[----:B------:R-:W-:-:S11]  /*05c0*/  FSETP.GEU.AND P1, PT, R28, 1.175494350822287508e-38, PT ;  /* 0x008000001c00780b */ /* 0x000fd60003f2e000 */
[----:B------:R-:W-:-:S04]  /*05d0*/  @P0 FMUL R28, R28, 0.25 ;  /* 0x3e8000001c1c0820 */ /* 0x000fc80000400000 */
[----:B------:R-:W-:-:S06]  /*05e0*/  @!P1 FMUL R28, R28, 16777216 ;  /* 0x4b8000001c1c9820 */ /* 0x000fcc0000400000 */
[----:B------:R-:W0:Y:S01]  /*05f0*/  MUFU.RCP R28, R28 ;  /* 0x0000001c001c7308 */ /* 0x000e220000001000 */
[----:B------:R-:W-:-:S05]  /*0600*/  FSEL R27, R27, 1, P0 ;  /* 0x3f8000001b1b7808 */ /* 0x000fca0000000000 */
[----:B------:R-:W-:-:S04]  /*0610*/  @!P1 FMUL R27, R27, 16777216 ;  /* 0x4b8000001b1b9820 */ /* 0x000fc80000400000 */
[----:B0-----:R-:W-:Y:S01]  /*0620*/  FMUL R4, R28, R27 ;  /* 0x0000001b1c047220 */ /* 0x001fe20000400000 */
[C---:B---3--:R-:W-:Y:S01]  /*0630*/  FADD R25, -R23.reuse, R15 ;  /* 0x0000000f17197221 */ /* 0x048fe20000000100 */
[C---:B------:R-:W-:Y:S01]  /*0640*/  FADD R15, -R23.reuse, R17 ;  /* 0x00000011170f7221 */ /* 0x040fe20000000100 */
[C---:B------:R-:W-:Y:S01]  /*0650*/  FADD R17, -R23.reuse, R21 ;  /* 0x0000001517117221 */ /* 0x040fe20000000100 */
[C---:B------:R-:W-:Y:S02]  /*0660*/  FADD R29, -R23.reuse, R18 ;  /* 0x00000012171d7221 */ /* 0x040fe40000000100 */
[C---:B------:R-:W-:Y:S01]  /*0670*/  FMUL R18, R4.reuse, R15 ;  /* 0x0000000f04127220 */ /* 0x040fe20000400000 */
[C---:B------:R-:W-:Y:S01]  /*0680*/  FMUL R17, R4.reuse, R17 ;  /* 0x0000001104117220 */ /* 0x040fe20000400000 */
[C---:B------:R-:W-:Y:S01]  /*0690*/  FADD R5, -R23.reuse, R24 ;  /* 0x0000001817057221 */ /* 0x040fe20000000100 */
[C---:B------:R-:W-:Y:S01]  /*06a0*/  FADD R6, -R23.reuse, R6 ;  /* 0x0000000617067221 */ /* 0x040fe20000000100 */
[C---:B-----5:R-:W-:Y:S01]  /*06b0*/  FADD R7, -R23.reuse, R7 ;  /* 0x0000000717077221 */ /* 0x060fe20000000100 */
[C---:B------:R-:W-:Y:S01]  /*06c0*/  FADD R8, -R23.reuse, R8 ;  /* 0x0000000817087221 */ /* 0x040fe20000000100 */
[C---:B------:R-:W-:Y:S01]  /*06d0*/  FADD R9, -R23.reuse, R9 ;  /* 0x0000000917097221 */ /* 0x040fe20000000100 */
[C---:B------:R-:W-:Y:S01]  /*06e0*/  FADD R10, -R23.reuse, R10 ;  /* 0x0000000a170a7221 */ /* 0x040fe20000000100 */
[C---:B----4-:R-:W-:Y:S01]  /*06f0*/  FADD R11, -R23.reuse, R11 ;  /* 0x0000000b170b7221 */ /* 0x050fe20000000100 */
[C---:B------:R-:W-:Y:S01]  /*0700*/  FADD R22, -R23.reuse, R22 ;  /* 0x0000001617167221 */ /* 0x040fe20000000100 */
[C---:B------:R-:W-:Y:S01]  /*0710*/  FADD R12, -R23.reuse, R12 ;  /* 0x0000000c170c7221 */ /* 0x040fe20000000100 */
[C---:B------:R-:W-:Y:S01]  /*0720*/  FADD R27, -R23.reuse, R14 ;  /* 0x0000000e171b7221 */ /* 0x040fe20000000100 */
[C---:B------:R-:W-:Y:S01]  /*0730*/  FADD R13, -R23.reuse, R13 ;  /* 0x0000000d170d7221 */ /* 0x040fe20000000100 */
[----:B------:R-:W-:Y:S01]  /*0740*/  FADD R23, -R23, R16 ;  /* 0x0000001017177221 */ /* 0x000fe20000000100 */
[C---:B------:R-:W-:Y:S01]  /*0750*/  FMUL R10, R4.reuse, R10 ;  /* 0x0000000a040a7220 */ /* 0x040fe20000400000 */
[C---:B------:R-:W-:Y:S01]  /*0760*/  FMUL R14, R4.reuse, R27 ;  /* 0x0000001b040e7220 */ /* 0x040fe20000400000 */
[C---:B------:R-:W-:Y:S01]  /*0770*/  FMUL R15, R4.reuse, R13 ;  /* 0x0000000d040f7220 */ /* 0x040fe20000400000 */
[C---:B------:R-:W-:Y:S01]  /*0780*/  FMUL R16, R4.reuse, R23 ;  /* 0x0000001704107220 */ /* 0x040fe20000400000 */
[C---:B------:R-:W-:Y:S01]  /*0790*/  FMUL R22, R4.reuse, R22 ;  /* 0x0000001604167220 */ /* 0x040fe20000400000 */
[C---:B------:R-:W-:Y:S01]  /*07a0*/  FMUL R24, R4.reuse, R11 ;  /* 0x0000000b04187220 */ /* 0x040fe20000400000 */
[C---:B------:R-:W-:Y:S01]  /*07b0*/  FMUL R8, R4.reuse, R8 ;  /* 0x0000000804087220 */ /* 0x040fe20000400000 */
[C---:B------:R-:W-:Y:S01]  /*07c0*/  FMUL R26, R4.reuse, R9 ;  /* 0x00000009041a7220 */ /* 0x040fe20000400000 */
[----:B------:R-:W-:Y:S01]  /*07d0*/  FMUL R28, R4, R6 ;  /* 0x00000006041c7220 */ /* 0x000fe20000400000 */
[-CC-:B------:R-:W-:Y:S01]  /*07e0*/  FFMA R18, R18, R20.reuse, R19.reuse ;  /* 0x0000001412127223 */ /* 0x180fe20000000013 */
[----:B------:R-:W-:-:S04]  /*07f0*/  FFMA R17, R17, R20, R19 ;  /* 0x0000001411117223 */ /* 0x000fc80000000013 */
[----:B------:R-:W-:Y:S02]  /*0800*/  FSETP.GT.AND P2, PT, R18, RZ, PT ;  /* 0x000000ff1200720b */ /* 0x000fe40003f44000 */
[----:B------:R-:W-:Y:S01]  /*0810*/  FSETP.GT.AND P3, PT, R17, RZ, PT ;  /* 0x000000ff1100720b */ /* 0x000fe20003f64000 */
[----:B------:R-:W-:Y:S01]  /*0820*/  FMUL R6, R4, R7 ;  /* 0x0000000704067220 */ /* 0x000fe20000400000 */
[-CC-:B------:R-:W-:Y:S01]  /*0830*/  FFMA R9, R10, R20.reuse, R19.reuse ;  /* 0x000000140a097223 */ /* 0x180fe20000000013 */
[-CC-:B------:R-:W-:Y:S01]  /*0840*/  FFMA R7, R8, R20.reuse, R19.reuse ;  /* 0x0000001408077223 */ /* 0x180fe20000000013 */
[-CC-:B------:R-:W-:Y:S01]  /*0850*/  FFMA R10, R24, R20.reuse, R19.reuse ;  /* 0x00000014180a7223 */ /* 0x180fe20000000013 */
[-CC-:B------:R-:W-:Y:S01]  /*0860*/  FFMA R11, R22, R20.reuse, R19.reuse ;  /* 0x00000014160b7223 */ /* 0x180fe20000000013 */
[-CC-:B------:R-:W-:Y:S01]  /*0870*/  FFMA R14, R14, R20.reuse, R19.reuse ;  /* 0x000000140e0e7223 */ /* 0x180fe20000000013 */
[-CC-:B------:R-:W-:Y:S01]  /*0880*/  FFMA R16, R16, R20.reuse, R19.reuse ;  /* 0x0000001410107223 */ /* 0x180fe20000000013 */
[----:B------:R-:W-:Y:S01]  /*0890*/  FFMA R15, R15, R20, R19 ;  /* 0x000000140f0f7223 */ /* 0x000fe20000000013 */
[----:B------:R-:W-:-:S02]  /*08a0*/  FSETP.GT.AND P1, PT, R10, RZ, PT ;  /* 0x000000ff0a00720b */ /* 0x000fc40003f24000 */
[----:B------:R-:W-:Y:S02]  /*08b0*/  FSETP.GT.AND P6, PT, R14, RZ, PT ;  /* 0x000000ff0e00720b */ /* 0x000fe40003fc4000 */
[----:B------:R-:W-:Y:S02]  /*08c0*/  FSETP.GT.AND P4, PT, R16, RZ, PT ;  /* 0x000000ff1000720b */ /* 0x000fe40003f84000 */
[----:B------:R-:W-:Y:S02]  /*08d0*/  FSETP.GT.AND P5, PT, R15, RZ, PT ;  /* 0x000000ff0f00720b */ /* 0x000fe40003fa4000 */
[----:B------:R-:W-:Y:S01]  /*08e0*/  FSETP.GT.AND P0, PT, R11, RZ, PT ;  /* 0x000000ff0b00720b */ /* 0x000fe20003f04000 */
[C---:B------:R-:W-:Y:S01]  /*08f0*/  FMUL R5, R4.reuse, R5 ;  /* 0x0000000504057220 */ /* 0x040fe20000400000 */
[C---:B------:R-:W-:Y:S01]  /*0900*/  FMUL R13, R4.reuse, R25 ;  /* 0x00000019040d7220 */ /* 0x040fe20000400000 */
[C---:B------:R-:W-:Y:S01]  /*0910*/  FMUL R12, R4.reuse, R12 ;  /* 0x0000000c040c7220 */ /* 0x040fe20000400000 */
[----:B------:R-:W-:Y:S01]  /*0920*/  FMUL R21, R4, R29 ;  /* 0x0000001d04157220 */ /* 0x000fe20000400000 */
[-CC-:B------:R-:W-:Y:S01]  /*0930*/  FFMA R4, R5, R20.reuse, R19.reuse ;  /* 0x0000001405047223 */ /* 0x180fe20000000013 */
[-CC-:B------:R-:W-:Y:S01]  /*0940*/  FFMA R5, R28, R20.reuse, R19.reuse ;  /* 0x000000141c057223 */ /* 0x180fe20000000013 */
[-CC-:B------:R-:W-:Y:S01]  /*0950*/  FFMA R6, R6, R20.reuse, R19.reuse ;  /* 0x0000001406067223 */ /* 0x180fe20000000013 */
[----:B------:R-:W-:Y:S01]  /*0960*/  FFMA R8, R26, R20, R19 ;  /* 0x000000141a087223 */ /* 0x000fe20000000013 */
[-C--:B------:R-:W-:Y:S01]  /*0970*/  @!P2 FMUL R18, R18, R3.reuse ;  /* 0x000000031212a220 */ /* 0x080fe20000400000 */
[----:B------:R-:W-:Y:S01]  /*0980*/  @!P3 FMUL R17, R17, R3 ;  /* 0x000000031111b220 */ /* 0x000fe20000400000 */
[----:B------:R-:W-:-:S02]  /*0990*/  FSETP.GT.AND P2, PT, R9, RZ, PT ;  /* 0x000000ff0900720b */ /* 0x000fc40003f44000 */
[----:B------:R-:W-:Y:S01]  /*09a0*/  FSETP.GT.AND P3, PT, R7, RZ, PT ;  /* 0x000000ff0700720b */ /* 0x000fe20003f64000 */
[-CC-:B------:R-:W-:Y:S01]  /*09b0*/  FFMA R12, R12, R20.reuse, R19.reuse ;  /* 0x000000140c0c7223 */ /* 0x180fe20000000013 */
[-CC-:B------:R-:W-:Y:S01]  /*09c0*/  FFMA R13, R13, R20.reuse, R19.reuse ;  /* 0x000000140d0d7223 */ /* 0x180fe20000000013 */
[----:B------:R-:W-:Y:S01]  /*09d0*/  FFMA R19, R21, R20, R19 ;  /* 0x0000001415137223 */ /* 0x000fe20000000013 */
[-C--:B------:R-:W-:Y:S01]  /*09e0*/  @!P4 FMUL R16, R16, R3.reuse ;  /* 0x000000031010c220 */ /* 0x080fe20000400000 */
[-C--:B------:R-:W-:Y:S01]  /*09f0*/  @!P5 FMUL R15, R15, R3.reuse ;  /* 0x000000030f0fd220 */ /* 0x080fe20000400000 */
[-C--:B------:R-:W-:Y:S01]  /*0a00*/  @!P6 FMUL R14, R14, R3.reuse ;  /* 0x000000030e0ee220 */ /* 0x080fe20000400000 */
[-C--:B------:R-:W-:Y:S01]  /*0a10*/  @!P0 FMUL R11, R11, R3.reuse ;  /* 0x000000030b0b8220 */ /* 0x080fe20000400000 */
[-C--:B------:R-:W-:Y:S01]  /*0a20*/  @!P1 FMUL R10, R10, R3.reuse ;  /* 0x000000030a0a9220 */ /* 0x080fe20000400000 */
[----:B------:R-:W-:Y:S02]  /*0a30*/  FSETP.GT.AND P4, PT, R13, RZ, PT ;  /* 0x000000ff0d00720b */ /* 0x000fe40003f84000 */
[-C--:B------:R-:W-:Y:S01]  /*0a40*/  @!P2 FMUL R9, R9, R3.reuse ;  /* 0x000000030909a220 */ /* 0x080fe20000400000 */
[----:B------:R-:W-:Y:S01]  /*0a50*/  FSETP.GT.AND P5, PT, R8, RZ, PT ;  /* 0x000000ff0800720b */ /* 0x000fe20003fa4000 */
[----:B------:R-:W-:Y:S01]  /*0a60*/  @!P3 FMUL R7, R7, R3 ;  /* 0x000000030707b220 */ /* 0x000fe20000400000 */
[----:B------:R-:W-:-:S02]  /*0a70*/  FSETP.GT.AND P6, PT, R6, RZ, PT ;  /* 0x000000ff0600720b */ /* 0x000fc40003fc4000 */
[----:B------:R-:W-:Y:S02]  /*0a80*/  FSETP.GT.AND P0, PT, R5, RZ, PT ;  /* 0x000000ff0500720b */ /* 0x000fe40003f04000 */
[----:B------:R-:W-:Y:S02]  /*0a90*/  FSETP.GT.AND P1, PT, R4, RZ, PT ;  /* 0x000000ff0400720b */ /* 0x000fe40003f24000 */
[----:B------:R-:W-:Y:S02]  /*0aa0*/  FSETP.GT.AND P2, PT, R12, RZ, PT ;  /* 0x000000ff0c00720b */ /* 0x000fe40003f44000 */
[----:B------:R-:W-:Y:S02]  /*0ab0*/  FSETP.GT.AND P3, PT, R19, RZ, PT ;  /* 0x000000ff1300720b */ /* 0x000fe40003f64000 */
[----:B------:R-:W-:Y:S01]  /*0ac0*/  SHF.L.U32 R20, R0, 0x4, RZ ;  /* 0x0000000400147819 */ /* 0x000fe200000006ff */
[----:B-1----:R-:W-:-:S03]  /*0ad0*/  UPRMT UR4, UR5, 0x654, UR4 ;  /* 0x0000065405047896 */ /* 0x002fc60008000004 */
[----:B------:R-:W-:-:S04]  /*0ae0*/  LOP3.LUT R20, R20, 0xff0, RZ, 0xc0, !PT ;  /* 0x00000ff014147812 */ /* 0x000fc800078ec0ff */
[----:B------:R-:W-:Y:S01]  /*0af0*/  IADD3 R21, R20, UR4, RZ ;  /* 0x0000000414157c10 */ /* 0x000fe2000fffe0ff */
[-C--:B------:R-:W-:Y:S01]  /*0b00*/  @!P6 FMUL R6, R6, R3.reuse ;  /* 0x000000030606e220 */ /* 0x080fe20000400000 */
[-C--:B------:R-:W-:Y:S01]  /*0b10*/  @!P0 FMUL R5, R5, R3.reuse ;  /* 0x0000000305058220 */ /* 0x080fe20000400000 */
[----:B------:R-:W-:Y:S01]  /*0b20*/  @!P1 FMUL R4, R4, R3 ;  /* 0x0000000304049220 */ /* 0x000fe20000400000 */
[----:B------:R-:W-:Y:S01]  /*0b30*/  LEA R22, R20, R21, 0x2 ;  /* 0x0000001514167211 */ /* 0x000fe200078e10ff */
[-C--:B------:R-:W-:Y:S01]  /*0b40*/  @!P5 FMUL R8, R8, R3.reuse ;  /* 0x000000030808d220 */ /* 0x080fe20000400000 */
[-C--:B------:R-:W-:Y:S01]  /*0b50*/  @!P4 FMUL R13, R13, R3.reuse ;  /* 0x000000030d0dc220 */ /* 0x080fe20000400000 */
[-C--:B------:R-:W-:Y:S01]  /*0b60*/  @!P2 FMUL R12, R12, R3.reuse ;  /* 0x000000030c0ca220 */ /* 0x080fe20000400000 */
[----:B------:R-:W-:Y:S01]  /*0b70*/  @!P3 FMUL R19, R19, R3 ;  /* 0x000000031313b220 */ /* 0x000fe20000400000 */
[----:B------:R-:W-:Y:S01]  /*0b80*/  SHF.L.U32 R20, R0, 0x2, RZ ;  /* 0x0000000200147819 */ /* 0x000fe200000006ff */
[----:B------:R0:W-:Y:S04]  /*0b90*/  STS.128 [R22], R4 ;  /* 0x0000000416007388 */ /* 0x0001e80000000c00 */
[----:B------:R-:W-:Y:S04]  /*0ba0*/  STS.128 [R22+0x10], R8 ;  /* 0x0000100816007388 */ /* 0x000fe80000000c00 */
[----:B------:R1:W-:Y:S04]  /*0bb0*/  STS.128 [R22+0x20], R12 ;  /* 0x0000200c16007388 */ /* 0x0003e80000000c00 */
[----:B------:R2:W-:Y:S01]  /*0bc0*/  STS.128 [R22+0x30], R16 ;  /* 0x0000301016007388 */ /* 0x0005e20000000c00 */
[----:B------:R-:W-:-:S04]  /*0bd0*/  LOP3.LUT R3, R20, 0x3fc, RZ, 0xc0, !PT ;  /* 0x000003fc14037812 */ /* 0x000fc800078ec0ff */
[C---:B------:R-:W-:Y:S02]  /*0be0*/  LOP3.LUT R24, R3.reuse, 0x400, RZ, 0xfc, !PT ;  /* 0x0000040003187812 */ /* 0x040fe400078efcff */
[----:B------:R-:W-:Y:S02]  /*0bf0*/  LOP3.LUT R25, R3, 0x800, RZ, 0xfc, !PT ;  /* 0x0000080003197812 */ /* 0x000fe400078efcff */
[----:B------:R-:W-:Y:S02]  /*0c00*/  LOP3.LUT R23, R0, 0xfc, RZ, 0xc0, !PT ;  /* 0x000000fc00177812 */ /* 0x000fe400078ec0ff */
[----:B------:R-:W-:Y:S02]  /*0c10*/  LOP3.LUT R24, R24, 0x7f0, RZ, 0xc0, !PT ;  /* 0x000007f018187812 */ /* 0x000fe400078ec0ff */
[----:B------:R-:W-:Y:S02]  /*0c20*/  LOP3.LUT R25, R25, 0xbf0, RZ, 0xc0, !PT ;  /* 0x00000bf019197812 */ /* 0x000fe400078ec0ff */
[----:B0-----:R-:W-:-:S02]  /*0c30*/  LEA R4, R23, UR4, 0x2 ;  /* 0x0000000417047c11 */ /* 0x001fc4000f8e10ff */
[----:B------:R-:W-:Y:S02]  /*0c40*/  IADD3 R24, R24, UR4, RZ ;  /* 0x0000000418187c10 */ /* 0x000fe4000fffe0ff */
[----:B------:R-:W-:Y:S02]  /*0c50*/  IADD3 R6, R25, UR4, RZ ;  /* 0x0000000419067c10 */ /* 0x000fe4000fffe0ff */
[C---:B-1----:R-:W-:Y:S01]  /*0c60*/  LEA R12, R3.reuse, R4, 0x2 ;  /* 0x00000004030c7211 */ /* 0x042fe200078e10ff */
[----:B------:R-:W-:Y:S01]  /*0c70*/  BAR.SYNC.DEFER_BLOCKING 0x0 ;  /* 0x0000000000007b1d */ /* 0x000fe20000010000 */
[C---:B------:R-:W-:Y:S02]  /*0c80*/  LEA R8, R3.reuse, R24, 0x2 ;  /* 0x0000001803087211 */ /* 0x040fe400078e10ff */
[----:B------:R-:W-:Y:S02]  /*0c90*/  LEA R6, R3, R6, 0x2 ;  /* 0x0000000603067211 */ /* 0x000fe400078e10ff */
[----:B--2---:R-:W-:-:S02]  /*0ca0*/  SHF.R.S32.HI R17, RZ, 0x1b, R2 ;  /* 0x0000001bff117819 */ /* 0x004fc40000011402 */
[----:B------:R-:W-:Y:S02]  /*0cb0*/  LOP3.LUT R21, R20, 0xc, RZ, 0xc0, !PT ;  /* 0x0000000c14157812 */ /* 0x000fe400078ec0ff */
[----:B------:R-:W-:Y:S02]  /*0cc0*/  SGXT R17, R17, 0x1 ;  /* 0x000000011111781a */ /* 0x000fe40000000200 */
[----:B------:R-:W-:Y:S01]  /*0cd0*/  LEA R20, R2, R21, 0x4 ;  /* 0x0000001502147211 */ /* 0x000fe200078e20ff */
[----:B------:R-:W0:Y:S04]  /*0ce0*/  LDS.128 R12, [R12] ;  /* 0x000000000c0c7984 */ /* 0x000e280000000c00 */
[----:B------:R-:W1:Y:S04]  /*0cf0*/  LDS.128 R8, [R8+0x1000] ;  /* 0x0010000008087984 */ /* 0x000e680000000c00 */
[----:B------:R-:W2:Y:S01]  /*0d00*/  LDS.128 R4, [R6+0x2000] ;  /* 0x0020000006047984 */ /* 0x000ea20000000c00 */
[----:B------:R-:W-:-:S02]  /*0d10*/  LEA.HI R2, R17, R20, RZ, 0x8 ;  /* 0x0000001411027211 */ /* 0x000fc400078f40ff */
[----:B------:R-:W3:Y:S01]  /*0d20*/  LDC.64 R16, c[0x0][0x240] ;  /* 0x00009000ff107b82 */ /* 0x000ee20000000a00 */
[----:B------:R-:W-:Y:S02]  /*0d30*/  SHF.R.U32.HI R0, RZ, 0x2, R0 ;  /* 0x00000002ff007819 */ /* 0x000fe40000011600 */
[----:B------:R-:W-:Y:S02]  /*0d40*/  LOP3.LUT R19, R2, 0xffffff00, RZ, 0xc0, !PT ;  /* 0xffffff0002137812 */ /* 0x000fe400078ec0ff */
[----:B------:R-:W-:Y:S02]  /*0d50*/  MOV R21, 0x6540 ;  /* 0x0000654000157802 */ /* 0x000fe40000000f00 */
[----:B------:R-:W-:Y:S01]  /*0d60*/  SGXT.U32 R0, R0, 0x6 ;  /* 0x000000060000781a */ /* 0x000fe20000000000 */
[----:B------:R-:W-:Y:S01]  /*0d70*/  USHF.L.U32 UR5, UR8, 0x8, URZ ;  /* 0x0000000808057899 */ /* 0x000fe2000800063f */
[----:B------:R-:W-:Y:S02]  /*0d80*/  IADD3 R19, R20, -R19, RZ ;  /* 0x8000001314137210 */ /* 0x000fe40007ffe0ff */
[----:B------:R-:W-:-:S02]  /*0d90*/  SHF.R.S32.HI R2, RZ, 0x8, R2 ;  /* 0x00000008ff027819 */ /* 0x000fc40000011402 */
[----:B------:R-:W-:Y:S01]  /*0da0*/  PRMT R0, R0, R21, UR8 ;  /* 0x0000000800007e16 */ /* 0x000fe20008000015 */
[----:B------:R-:W-:Y:S02]  /*0db0*/  UISETP.GE.AND UP0, UPT, UR5, URZ, UPT ;  /* 0x0000003f0500728c */ /* 0x000fe4000bf06270 */
[----:B------:R-:W-:Y:S01]  /*0dc0*/  IMAD R19, R2, 0x8300, R19 ;  /* 0x0000830002137824 */ /* 0x000fe200078e0213 */
[C---:B------:R-:W-:Y:S02]  /*0dd0*/  LOP3.LUT R18, R0.reuse, 0x40, RZ, 0xfc, !PT ;  /* 0x0000004000127812 */ /* 0x040fe400078efcff */
[C---:B------:R-:W-:Y:S02]  /*0de0*/  LOP3.LUT R2, R0.reuse, 0x80, RZ, 0xfc, !PT ;  /* 0x0000008000027812 */ /* 0x040fe400078efcff */
[----:B------:R-:W-:Y:S02]  /*0df0*/  ISETP.GE.AND P0, PT, R0, 0x83, PT ;  /* 0x000000830000780c */ /* 0x000fe40003f06270 */
[----:B------:R-:W-:-:S02]  /*0e00*/  ISETP.GE.AND P1, PT, R18, 0x83, PT ;  /* 0x000000831200780c */ /* 0x000fc40003f26270 */
[----:B------:R-:W-:Y:S02]  /*0e10*/  ISETP.GE.AND P2, PT, R2, 0x83, PT ;  /* 0x000000830200780c */ /* 0x000fe40003f46270 */
[-C--:B------:R-:W-:Y:S02]  /*0e20*/  LEA R21, R0, R19.reuse, 0x8 ;  /* 0x0000001300157211 */ /* 0x080fe400078e40ff */
[----:B------:R-:W-:Y:S02]  /*0e30*/  PLOP3.LUT P3, PT, PT, PT, UP0, 0x40, 0x0 ;  /* 0x000000000000781c */ /* 0x000fe40003f6e808 */
[-C--:B------:R-:W-:Y:S02]  /*0e40*/  LEA R23, R18, R19.reuse, 0x8 ;  /* 0x0000001312177211 */ /* 0x080fe400078e40ff */
[----:B------:R-:W-:Y:S02]  /*0e50*/  LEA R25, R2, R19, 0x8 ;  /* 0x0000001302197211 */ /* 0x000fe400078e40ff */
[----:B------:R-:W-:Y:S01]  /*0e60*/  LOP3.LUT R20, R3, 0xc00, RZ, 0xfc, !PT ;  /* 0x00000c0003147812 */ /* 0x000fe200078efcff */
[----:B---3--:R-:W-:-:S03]  /*0e70*/  IMAD.WIDE R18, R21, 0x4, R16 ;  /* 0x0000000415127825 */ /* 0x008fc600078e0210 */
[----:B------:R-:W-:Y:S01]  /*0e80*/  LOP3.LUT R20, R20, 0xff0, RZ, 0xc0, !PT ;  /* 0x00000ff014147812 */ /* 0x000fe200078ec0ff */
[--C-:B------:R-:W-:Y:S01]  /*0e90*/  IMAD.WIDE R22, R23, 0x4, R16.reuse ;  /* 0x0000000417167825 */ /* 0x100fe200078e0210 */
[----:B0-----:R0:W-:Y:S03]  /*0ea0*/  @!P0 STG.E.128 desc[UR6][R18.64], R12 ;  /* 0x0000000c12008986 */ /* 0x0011e6000c101d06 */
[----:B------:R-:W-:Y:S01]  /*0eb0*/  IMAD.WIDE R24, R25, 0x4, R16 ;  /* 0x0000000419187825 */ /* 0x000fe200078e0210 */
[----:B------:R-:W-:Y:S01]  /*0ec0*/  IADD3 R20, R20, UR4, RZ ;  /* 0x0000000414147c10 */ /* 0x000fe2000fffe0ff */
[----:B-1----:R0:W-:Y:S04]  /*0ed0*/  @!P1 STG.E.128 desc[UR6][R22.64], R8 ;  /* 0x0000000816009986 */ /* 0x0021e8000c101d06 */
[----:B--2---:R0:W-:Y:S01]  /*0ee0*/  @!P2 STG.E.128 desc[UR6][R24.64], R4 ;  /* 0x000000041800a986 */ /* 0x0041e2000c101d06 */
[----:B------:R-:W-:Y:S01]  /*0ef0*/  LEA R20, R3, R20, 0x2 ;  /* 0x0000001403147211 */ /* 0x000fe200078e10ff */
[----:B0-----:R-:W-:Y:S06]  /*0f00*/  @!P3 EXIT ;  /* 0x000000000000b94d */ /* 0x001fec0003800000 */
[----:B0-----:R-:W0:Y:S01]  /*0f10*/  LDS.128 R4, [R20+0x3000] ;  /* 0x0030000014047984 */ /* 0x001e220000000c00 */
[----:B------:R-:W-:-:S05]  /*0f20*/  IADD3 R21, R21, 0xc000, RZ ;  /* 0x0000c00015157810 */ /* 0x000fca0007ffe0ff */
[----:B------:R-:W-:-:S05]  /*0f30*/  IMAD.WIDE R16, R21, 0x4, R16 ;  /* 0x0000000415107825 */ /* 0x000fca00078e0210 */
[----:B0-----:R-:W-:Y:S01]  /*0f40*/  STG.E.128 desc[UR6][R16.64], R4 ;  /* 0x0000000410007986 */ /* 0x001fe2000c101d06 */
[----:B------:R-:W-:Y:S05]  /*0f50*/  EXIT ;  /* 0x000000000000794d */ /* 0x000fea0003800000 */
.L_x_0:
[----:B------:R-:W-:-:S00]  /*0f60*/  BRA `(.L_x_0) ;  /* 0xfffffffc00fc7947 */ /* 0x000fc0000383ffff */
[----:B------:R-:W-:-:S00]  /*0f70*/  NOP ;  /* 0x0000000000007918 */ /* 0x000fc00000000000 */
        /* <DEDUP_REMOVED lines=8> */
.L_x_1:


//--------------------- .nv.global.init           --------------------------
	.section	.nv.global.init,"aw",@progbits
.nv.global.init:
	.type		_$_str,@object
	.size		_$_str,(_$_str_$_2 - _$_str)
_$_str:
        /*0000*/ 	.byte	0x5f, 0x5f, 0x43, 0x55, 0x44, 0x41, 0x5f, 0x46, 0x54, 0x5a, 0x00
	.type		_$_str_$_2,@object
	.size		_$_str_$_2,(.L_1 - _$_str_$_2)
_$_str_$_2:
        /*000b*/ 	.byte	0x5f, 0x5f, 0x43, 0x55, 0x44, 0x41, 0x5f, 0x50, 0x52, 0x45, 0x43, 0x5f, 0x53, 0x51, 0x52, 0x54
        /*001b*/ 	.byte	0x00
.L_1:


//--------------------- .nv.shared.triton_poi_fused__native_batch_norm_legit_no_training__prelu_kernel_22 --------------------------
	.section	.nv.shared.triton_poi_fused__native_batch_norm_legit_no_training__prelu_kernel_22,"aw",@nobits
	.sectionflags	@""
	.align	16
	.zero		1024


//--------------------- .nv.constant0.triton_poi_fused__native_batch_norm_legit_no_training__prelu_kernel_22 --------------------------
	.section	.nv.constant0.triton_poi_fused__native_batch_norm_legit_no_training__prelu_kernel_22,"a",@progbits
	.sectionflags	@""
	.align	4
.nv.constant0.triton_poi_fused__native_batch_norm_legit_no_training__prelu_kernel_22:
	.zero		592
